//
// Generated by NVIDIA NVVM Compiler
//
// Compiler Build ID: CL-36424714
// Cuda compilation tools, release 13.0, V13.0.88
// Based on NVVM 20.0.0
//

.version 9.0
.target sm_100
.address_size 64

	// .globl	_Z14hello_from_gpuPKiS0_Pi
.extern .func  (.param .b32 func_retval0) vprintf
(
	.param .b64 vprintf_param_0,
	.param .b64 vprintf_param_1
)
;
.global .align 1 .b8 $str[25] = {84, 104, 114, 101, 97, 100, 32, 37, 100, 58, 32, 37, 100, 32, 42, 32, 37, 100, 32, 61, 32, 37, 100, 10};
.global .align 1 .b8 $str$1[51] = {104, 101, 108, 108, 111, 32, 119, 111, 114, 108, 100, 32, 102, 114, 111, 109, 32, 103, 112, 117, 32, 98, 108, 111, 99, 107, 32, 37, 100, 32, 97, 110, 100, 32, 116, 104, 114, 101, 97, 100, 32, 40, 37, 100, 44, 37, 100, 41, 33, 10};

.visible .entry _Z14hello_from_gpuPKiS0_Pi(
	.param .u64 .ptr .align 1 _Z14hello_from_gpuPKiS0_Pi_param_0,
	.param .u64 .ptr .align 1 _Z14hello_from_gpuPKiS0_Pi_param_1,
	.param .u64 .ptr .align 1 _Z14hello_from_gpuPKiS0_Pi_param_2
)
{
	.local .align 16 .b8 	__local_depot0[16];
	.reg .b64 	%SP;
	.reg .b64 	%SPL;
	.reg .b32 	%r<17>;
	.reg .b64 	%rd<17>;

	mov.u64 	%SPL, __local_depot0;
	cvta.local.u64 	%SP, %SPL;
	ld.param.u64 	%rd1, [_Z14hello_from_gpuPKiS0_Pi_param_0];
	ld.param.u64 	%rd2, [_Z14hello_from_gpuPKiS0_Pi_param_1];
	ld.param.u64 	%rd3, [_Z14hello_from_gpuPKiS0_Pi_param_2];
	cvta.to.global.u64 	%rd4, %rd3;
	cvta.to.global.u64 	%rd5, %rd2;
	cvta.to.global.u64 	%rd6, %rd1;
	add.u64 	%rd7, %SP, 0;
	add.u64 	%rd8, %SPL, 0;
	mov.u32 	%r1, %ctaid.x;
	mov.u32 	%r2, %tid.x;
	mov.u32 	%r3, %tid.y;
	shl.b32 	%r4, %r1, 3;
	shl.b32 	%r5, %r2, 2;
	add.s32 	%r6, %r5, %r3;
	add.s32 	%r7, %r6, %r4;
	mul.wide.u32 	%rd9, %r7, 4;
	add.s64 	%rd10, %rd6, %rd9;
	ld.global.u32 	%r8, [%rd10];
	add.s64 	%rd11, %rd5, %rd9;
	ld.global.u32 	%r9, [%rd11];
	mul.lo.s32 	%r10, %r9, %r8;
	add.s64 	%rd12, %rd4, %rd9;
	st.global.u32 	[%rd12], %r10;
	ld.global.u32 	%r11, [%rd10];
	ld.global.u32 	%r12, [%rd11];
	st.local.v4.u32 	[%rd8], {%r7, %r11, %r12, %r10};
	mov.u64 	%rd13, $str;
	cvta.global.u64 	%rd14, %rd13;
	{ // callseq 0, 0
	.param .b64 param0;
	st.param.b64 	[param0], %rd14;
	.param .b64 param1;
	st.param.b64 	[param1], %rd7;
	.param .b32 retval0;
	call.uni (retval0), 
	vprintf, 
	(
	param0, 
	param1
	);
	ld.param.b32 	%r13, [retval0];
	} // callseq 0
	st.local.v2.u32 	[%rd8], {%r1, %r2};
	st.local.u32 	[%rd8+8], %r3;
	mov.u64 	%rd15, $str$1;
	cvta.global.u64 	%rd16, %rd15;
	{ // callseq 1, 0
	.param .b64 param0;
	st.param.b64 	[param0], %rd16;
	.param .b64 param1;
	st.param.b64 	[param1], %rd7;
	.param .b32 retval0;
	call.uni (retval0), 
	vprintf, 
	(
	param0, 
	param1
	);
	ld.param.b32 	%r15, [retval0];
	} // callseq 1
	ret;

}


// ===== COMPILED SASS (sm_100) =====

	.target	sm_100

	.elftype	@"ET_EXEC"


//--------------------- .note.nv.tkinfo           --------------------------
	.section	.note.nv.tkinfo,"",@"SHT_NOTE"
	.sectionflags	@"SHF_NOTE_NV_TKINFO"
	.tkinfo
        /*0018*/ 	.word	0x00000002
        /*0030*/ 	.string	""
        /*0030*/ 	.string	"ptxas"
        /*0030*/ 	.string	"Cuda compilation tools, release 13.0, V13.0.88"
        /*0030*/ 	.string	"Build cuda_13.0.r13.0/compiler.36424714_0"
        /*0030*/ 	.string	"-arch sm_100 -m 64 "



//--------------------- .note.nv.cuinfo           --------------------------
	.section	.note.nv.cuinfo,"",@"SHT_NOTE"
	.sectionflags	@"SHF_NOTE_NV_CUINFO"
        /*0018*/ 	.short	0x0002
        /*001a*/ 	.short	0x0064
        /*001c*/ 	.short	0x0082
	.zero		2


//--------------------- .nv.info                  --------------------------
	.section	.nv.info,"",@"SHT_CUDA_INFO"
	.align	4


	//----- nvinfo : EIATTR_REGCOUNT
	.align		4
        /*0000*/ 	.byte	0x04, 0x2f
        /*0002*/ 	.short	(.L_3 - .L_2)
	.align		4
.L_2:
        /*0004*/ 	.word	index@(_Z14hello_from_gpuPKiS0_Pi)
        /*0008*/ 	.word	0x00000019


	//----- nvinfo : EIATTR_FRAME_SIZE
	.align		4
.L_3:
        /*000c*/ 	.byte	0x04, 0x11
        /*000e*/ 	.short	(.L_5 - .L_4)
	.align		4
.L_4:
        /*0010*/ 	.word	index@(_Z14hello_from_gpuPKiS0_Pi)
        /*0014*/ 	.word	0x00000010


	//----- nvinfo : EIATTR_MIN_STACK_SIZE
	.align		4
.L_5:
        /*0018*/ 	.byte	0x04, 0x12
        /*001a*/ 	.short	(.L_7 - .L_6)
	.align		4
.L_6:
        /*001c*/ 	.word	index@(_Z14hello_from_gpuPKiS0_Pi)
        /*0020*/ 	.word	0x00000010
.L_7:


//--------------------- .nv.compat                --------------------------
	.section	.nv.compat,"",@"SHT_CUDA_COMPAT_INFO"
	.align	4
        /*0000*/ 	.byte	0x02, 0x09, 0x00, 0x00, 0x02, 0x02, 0x01, 0x00, 0x02, 0x05, 0x05, 0x00, 0x03, 0x07, 0x01, 0x01
        /*0010*/ 	.byte	0x02, 0x03, 0x00, 0x00, 0x02, 0x06, 0x01, 0x00, 0x04, 0x0b, 0x08, 0x00, 0x09, 0x00, 0x00, 0x00
        /*0020*/ 	.byte	0x00, 0x00, 0x00, 0x00


//--------------------- .nv.info._Z14hello_from_gpuPKiS0_Pi --------------------------
	.section	.nv.info._Z14hello_from_gpuPKiS0_Pi,"",@"SHT_CUDA_INFO"
	.sectionflags	@""
	.align	4


	//----- nvinfo : EIATTR_CUDA_API_VERSION
	.align		4
        /*0000*/ 	.byte	0x04, 0x37
        /*0002*/ 	.short	(.L_9 - .L_8)
.L_8:
        /*0004*/ 	.word	0x00000082


	//----- nvinfo : EIATTR_KPARAM_INFO
	.align		4
.L_9:
        /*0008*/ 	.byte	0x04, 0x17
        /*000a*/ 	.short	(.L_11 - .L_10)
.L_10:
        /*000c*/ 	.word	0x00000000
        /*0010*/ 	.short	0x0002
        /*0012*/ 	.short	0x0010
        /*0014*/ 	.byte	0x00, 0xf5, 0x21, 0x00


	//----- nvinfo : EIATTR_KPARAM_INFO
	.align		4
.L_11:
        /*0018*/ 	.byte	0x04, 0x17
        /*001a*/ 	.short	(.L_13 - .L_12)
.L_12:
        /*001c*/ 	.word	0x00000000
        /*0020*/ 	.short	0x0001
        /*0022*/ 	.short	0x0008
        /*0024*/ 	.byte	0x00, 0xf5, 0x21, 0x00


	//----- nvinfo : EIATTR_KPARAM_INFO
	.align		4
.L_13:
        /*0028*/ 	.byte	0x04, 0x17
        /*002a*/ 	.short	(.L_15 - .L_14)
.L_14:
        /*002c*/ 	.word	0x00000000
        /*0030*/ 	.short	0x0000
        /*0032*/ 	.short	0x0000
        /*0034*/ 	.byte	0x00, 0xf5, 0x21, 0x00


	//----- nvinfo : EIATTR_SPARSE_MMA_MASK
	.align		4
.L_15:
        /*0038*/ 	.byte	0x03, 0x50
        /*003a*/ 	.short	0x0000


	//----- nvinfo : EIATTR_MAXREG_COUNT
	.align		4
        /*003c*/ 	.byte	0x03, 0x1b
        /*003e*/ 	.short	0x00ff


	//----- nvinfo : EIATTR_EXTERNS
	.align		4
        /*0040*/ 	.byte	0x04, 0x0f
        /*0042*/ 	.short	(.L_17 - .L_16)


	//   ....[0]....
	.align		4
.L_16:
        /*0044*/ 	.word	index@(vprintf)


	//----- nvinfo : EIATTR_MERCURY_ISA_VERSION
	.align		4
.L_17:
        /*0048*/ 	.byte	0x03, 0x5f
        /*004a*/ 	.short	0x0101


	//----- nvinfo : EIATTR_VRC_CTA_INIT_COUNT
	.align		4
        /*004c*/ 	.byte	0x02, 0x4a
	.zero		1
	.zero		1


	//----- nvinfo : EIATTR_SYSCALL_OFFSETS
	.align		4
        /*0050*/ 	.byte	0x04, 0x46
        /*0052*/ 	.short	(.L_19 - .L_18)


	//   ....[0]....
.L_18:
        /*0054*/ 	.word	0x00000210


	//   ....[1]....
        /*0058*/ 	.word	0x000002b0


	//----- nvinfo : EIATTR_EXIT_INSTR_OFFSETS
	.align		4
.L_19:
        /*005c*/ 	.byte	0x04, 0x1c
        /*005e*/ 	.short	(.L_21 - .L_20)


	//   ....[0]....
.L_20:
        /*0060*/ 	.word	0x000002c0


	//----- nvinfo : EIATTR_CBANK_PARAM_SIZE
	.align		4
.L_21:
        /*0064*/ 	.byte	0x03, 0x19
        /*0066*/ 	.short	0x0018


	//----- nvinfo : EIATTR_PARAM_CBANK
	.align		4
        /*0068*/ 	.byte	0x04, 0x0a
        /*006a*/ 	.short	(.L_23 - .L_22)
	.align		4
.L_22:
        /*006c*/ 	.word	index@(.nv.constant0._Z14hello_from_gpuPKiS0_Pi)
        /*0070*/ 	.short	0x0380
        /*0072*/ 	.short	0x0018


	//----- nvinfo : EIATTR_SW_WAR
	.align		4
.L_23:
        /*0074*/ 	.byte	0x04, 0x36
        /*0076*/ 	.short	(.L_25 - .L_24)
.L_24:
        /*0078*/ 	.word	0x00000008
.L_25:


//--------------------- .nv.callgraph             --------------------------
	.section	.nv.callgraph,"",@"SHT_CUDA_CALLGRAPH"
	.align	4
	.sectionentsize	8
	.align		4
        /*0000*/ 	.word	0x00000000
	.align		4
        /*0004*/ 	.word	0xffffffff
	.align		4
        /*0008*/ 	.word	index@(_Z14hello_from_gpuPKiS0_Pi)
	.align		4
        /*000c*/ 	.word	index@(vprintf)
	.align		4
        /*0010*/ 	.word	0x00000000
	.align		4
        /*0014*/ 	.word	0xfffffffe
	.align		4
        /*0018*/ 	.word	0x00000000
	.align		4
        /*001c*/ 	.word	0xfffffffd
	.align		4
        /*0020*/ 	.word	0x00000000
	.align		4
        /*0024*/ 	.word	0xfffffffc


//--------------------- .nv.constant4             --------------------------
	.section	.nv.constant4,"a",@progbits
	.align	8
	.align		8
.nv.constant4:
        /*0000*/ 	.dword	vprintf
	.align		8
        /*0008*/ 	.dword	$str
	.align		8
        /*0010*/ 	.dword	$str$1


//--------------------- .text._Z14hello_from_gpuPKiS0_Pi --------------------------
	.section	.text._Z14hello_from_gpuPKiS0_Pi,"ax",@progbits
	.align	128
        .global         _Z14hello_from_gpuPKiS0_Pi
        .type           _Z14hello_from_gpuPKiS0_Pi,@function
        .size           _Z14hello_from_gpuPKiS0_Pi,(.L_x_3 - _Z14hello_from_gpuPKiS0_Pi)
        .other          _Z14hello_from_gpuPKiS0_Pi,@"STO_CUDA_ENTRY STV_DEFAULT"
_Z14hello_from_gpuPKiS0_Pi:
.text._Z14hello_from_gpuPKiS0_Pi:
[----:B------:R-:W0:Y:S01]  /*0000*/  LDC R1, c[0x0][0x37c] ;  /* 0x0000df00ff017b82 */ /* 0x000e220000000800 */
[----:B------:R-:W1:Y:S07]  /*0010*/  S2R R2, SR_TID.Y ;  /* 0x0000000000027919 */ /* 0x000e6e0000002200 */
[----:B------:R-:W2:Y:S01]  /*0020*/  LDC.64 R6, c[0x0][0x380] ;  /* 0x0000e000ff067b82 */ /* 0x000ea20000000a00 */
[----:B------:R-:W3:Y:S01]  /*0030*/  LDCU.64 UR4, c[0x0][0x358] ;  /* 0x00006b00ff0477ac */ /* 0x000ee20008000a00 */
[----:B0-----:R-:W-:Y:S01]  /*0040*/  VIADD R1, R1, 0xfffffff0 ;  /* 0xfffffff001017836 */ /* 0x001fe20000000000 */
[----:B------:R-:W1:Y:S01]  /*0050*/  S2R R17, SR_TID.X ;  /* 0x0000000000117919 */ /* 0x000e620000002100 */
[----:B------:R-:W0:Y:S04]  /*0060*/  S2R R16, SR_CTAID.X ;  /* 0x0000000000107919 */ /* 0x000e280000002500 */
[----:B------:R-:W4:Y:S08]  /*0070*/  LDC.64 R12, c[0x0][0x388] ;  /* 0x0000e200ff0c7b82 */ /* 0x000f300000000a00 */
[----:B------:R-:W5:Y:S01]  /*0080*/  LDC.64 R4, c[0x0][0x390] ;  /* 0x0000e400ff047b82 */ /* 0x000f620000000a00 */
[----:B------:R-:W-:Y:S01]  /*0090*/  MOV R18, 0x0 ;  /* 0x0000000000127802 */ /* 0x000fe20000000f00 */
[----:B------:R-:W5:Y:S01]  /*00a0*/  LDCU.64 UR6, c[0x4][0x8] ;  /* 0x01000100ff0677ac */ /* 0x000f620008000a00 */
[----:B-1----:R-:W-:-:S05]  /*00b0*/  IMAD R3, R17, 0x4, R2 ;  /* 0x0000000411037824 */ /* 0x002fca00078e0202 */
[----:B0-----:R-:W-:-:S05]  /*00c0*/  LEA R8, R16, R3, 0x3 ;  /* 0x0000000310087211 */ /* 0x001fca00078e18ff */
[----:B--2---:R-:W-:-:S04]  /*00d0*/  IMAD.WIDE.U32 R6, R8, 0x4, R6 ;  /* 0x0000000408067825 */ /* 0x004fc800078e0006 */
[C---:B----4-:R-:W-:Y:S01]  /*00e0*/  IMAD.WIDE.U32 R12, R8.reuse, 0x4, R12 ;  /* 0x00000004080c7825 */ /* 0x050fe200078e000c */
[----:B---3--:R-:W2:Y:S04]  /*00f0*/  LDG.E R11, desc[UR4][R6.64] ;  /* 0x00000004060b7981 */ /* 0x008ea8000c1e1900 */
[----:B------:R-:W2:Y:S01]  /*0100*/  LDG.E R0, desc[UR4][R12.64] ;  /* 0x000000040c007981 */ /* 0x000ea2000c1e1900 */
[----:B-----5:R-:W-:-:S04]  /*0110*/  IMAD.WIDE.U32 R4, R8, 0x4, R4 ;  /* 0x0000000408047825 */ /* 0x020fc800078e0004 */
[----:B--2---:R-:W-:-:S05]  /*0120*/  IMAD R11, R11, R0, RZ ;  /* 0x000000000b0b7224 */ /* 0x004fca00078e02ff */
[----:B------:R0:W-:Y:S04]  /*0130*/  STG.E desc[UR4][R4.64], R11 ;  /* 0x0000000b04007986 */ /* 0x0001e8000c101904 */
[----:B------:R1:W2:Y:S04]  /*0140*/  LDG.E R9, desc[UR4][R6.64] ;  /* 0x0000000406097981 */ /* 0x0002a8000c1e1900 */
[----:B------:R-:W2:Y:S01]  /*0150*/  LDG.E R10, desc[UR4][R12.64] ;  /* 0x000000040c0a7981 */ /* 0x000ea2000c1e1900 */
[----:B------:R-:W3:Y:S01]  /*0160*/  LDCU UR4, c[0x0][0x2f8] ;  /* 0x00005f00ff0477ac */ /* 0x000ee20008000800 */
[----:B------:R4:W2:Y:S01]  /*0170*/  LDC.64 R14, c[0x4][R18] ;  /* 0x01000000120e7b82 */ /* 0x0008a20000000a00 */
[----:B0-----:R-:W-:Y:S01]  /*0180*/  MOV R4, UR6 ;  /* 0x0000000600047c02 */ /* 0x001fe20008000f00 */
[----:B------:R-:W0:Y:S01]  /*0190*/  LDCU UR5, c[0x0][0x2fc] ;  /* 0x00005f80ff0577ac */ /* 0x000e220008000800 */
[----:B------:R-:W-:Y:S01]  /*01a0*/  IMAD.U32 R5, RZ, RZ, UR7 ;  /* 0x00000007ff057e24 */ /* 0x000fe2000f8e00ff */
[----:B---3--:R-:W-:-:S04]  /*01b0*/  IADD3 R19, P0, PT, R1, UR4, RZ ;  /* 0x0000000401137c10 */ /* 0x008fc8000ff1e0ff */
[----:B-1----:R-:W-:Y:S01]  /*01c0*/  MOV R6, R19 ;  /* 0x0000001300067202 */ /* 0x002fe20000000f00 */
[----:B0-----:R-:W-:-:S04]  /*01d0*/  IMAD.X R22, RZ, RZ, UR5, P0 ;  /* 0x00000005ff167e24 */ /* 0x001fc800080e06ff */
[----:B------:R-:W-:Y:S01]  /*01e0*/  IMAD.MOV.U32 R7, RZ, RZ, R22 ;  /* 0x000000ffff077224 */ /* 0x000fe200078e0016 */
[----:B--2---:R4:W-:Y:S06]  /*01f0*/  STL.128 [R1], R8 ;  /* 0x0000000801007387 */ /* 0x0049ec0000100c00 */
[----:B------:R-:W-:-:S07]  /*0200*/  LEPC R20, `(.L_x_0) ;  /* 0x000000001014794e */ /* 0x000fce0000000000 */
[----:B----4-:R-:W-:Y:S05]  /*0210*/  CALL.ABS.NOINC R14 ;  /* 0x000000000e007343 */ /* 0x010fea0003c00000 */
.L_x_0:
[----:B------:R0:W-:Y:S01]  /*0220*/  STL.64 [R1], R16 ;  /* 0x0000001001007387 */ /* 0x0001e20000100a00 */
[----:B------:R0:W1:Y:S01]  /*0230*/  LDC.64 R8, c[0x4][R18] ;  /* 0x0100000012087b82 */ /* 0x0000620000000a00 */
[----:B------:R-:W2:Y:S01]  /*0240*/  LDCU.64 UR4, c[0x4][0x10] ;  /* 0x01000200ff0477ac */ /* 0x000ea20008000a00 */
[----:B------:R-:W-:Y:S01]  /*0250*/  MOV R6, R19 ;  /* 0x0000001300067202 */ /* 0x000fe20000000f00 */
[----:B------:R0:W-:Y:S01]  /*0260*/  STL [R1+0x8], R2 ;  /* 0x0000080201007387 */ /* 0x0001e20000100800 */
[----:B------:R-:W-:Y:S02]  /*0270*/  MOV R7, R22 ;  /* 0x0000001600077202 */ /* 0x000fe40000000f00 */
[----:B--2---:R-:W-:Y:S01]  /*0280*/  MOV R4, UR4 ;  /* 0x0000000400047c02 */ /* 0x004fe20008000f00 */
[----:B0-----:R-:W-:-:S07]  /*0290*/  IMAD.U32 R5, RZ, RZ, UR5 ;  /* 0x00000005ff057e24 */ /* 0x001fce000f8e00ff */
[----:B------:R-:W-:-:S07]  /*02a0*/  LEPC R20, `(.L_x_1) ;  /* 0x000000001014794e */ /* 0x000fce0000000000 */
[----:B-1----:R-:W-:Y:S05]  /*02b0*/  CALL.ABS.NOINC R8 ;  /* 0x0000000008007343 */ /* 0x002fea0003c00000 */
.L_x_1:
[----:B------:R-:W-:Y:S05]  /*02c0*/  EXIT ;  /* 0x000000000000794d */ /* 0x000fea0003800000 */
.L_x_2:
[----:B------:R-:W-:-:S00]  /*02d0*/  BRA `(.L_x_2) ;  /* 0xfffffffc00fc7947 */ /* 0x000fc0000383ffff */
[----:B------:R-:W-:-:S00]  /*02e0*/  NOP ;  /* 0x0000000000007918 */ /* 0x000fc00000000000 */
        /* <DEDUP_REMOVED lines=9> */
.L_x_3:


//--------------------- .nv.global.init           --------------------------
	.section	.nv.global.init,"aw",@progbits
.nv.global.init:
	.type		$str,@object
	.size		$str,($str$1 - $str)
$str:
        /*0000*/ 	.byte	0x54, 0x68, 0x72, 0x65, 0x61, 0x64, 0x20, 0x25, 0x64, 0x3a, 0x20, 0x25, 0x64, 0x20, 0x2a, 0x20
        /*0010*/ 	.byte	0x25, 0x64, 0x20, 0x3d, 0x20, 0x25, 0x64, 0x0a, 0x00
	.type		$str$1,@object
	.size		$str$1,(.L_1 - $str$1)
$str$1:
        /*0019*/ 	.byte	0x68, 0x65, 0x6c, 0x6c, 0x6f, 0x20, 0x77, 0x6f, 0x72, 0x6c, 0x64, 0x20, 0x66, 0x72, 0x6f, 0x6d
        /*0029*/ 	.byte	0x20, 0x67, 0x70, 0x75, 0x20, 0x62, 0x6c, 0x6f, 0x63, 0x6b, 0x20, 0x25, 0x64, 0x20, 0x61, 0x6e
        /*0039*/ 	.byte	0x64, 0x20, 0x74, 0x68, 0x72, 0x65, 0x61, 0x64, 0x20, 0x28, 0x25, 0x64, 0x2c, 0x25, 0x64, 0x29
        /*0049*/ 	.byte	0x21, 0x0a, 0x00
.L_1:


//--------------------- .nv.shared.reserved.0     --------------------------
	.section	.nv.shared.reserved.0,"aw",@nobits
	.weak		__nv_reservedSMEM_offset_0_alias
	.size		__nv_reservedSMEM_offset_0_alias, 0, 64
	.other		__nv_reservedSMEM_offset_0_alias,@"STO_CUDA_RESERVED_SHARED STV_DEFAULT"
__nv_reservedSMEM_offset_0_alias:
	.zero		0
	.zero		64


//--------------------- .nv.constant0._Z14hello_from_gpuPKiS0_Pi --------------------------
	.section	.nv.constant0._Z14hello_from_gpuPKiS0_Pi,"a",@progbits
	.sectionflags	@""
	.align	4
.nv.constant0._Z14hello_from_gpuPKiS0_Pi:
	.zero		920


//--------------------- SYMBOLS --------------------------

	.type		.nv.reservedSmem.offset0,@object
	.size		.nv.reservedSmem.offset0,0x4
	.type		vprintf,@function
